//
// Generated by NVIDIA NVVM Compiler
//
// Compiler Build ID: CL-36424714
// Cuda compilation tools, release 13.0, V13.0.88
// Based on NVVM 20.0.0
//

.version 9.0
.target sm_100
.address_size 64

	// .globl	_Z14NaiveMatrixMulPfS_S_i
// _ZZ9MatrixMulPfS_S_iE7A_block has been demoted
// _ZZ9MatrixMulPfS_S_iE7B_block has been demoted

.visible .entry _Z14NaiveMatrixMulPfS_S_i(
	.param .u64 .ptr .align 1 _Z14NaiveMatrixMulPfS_S_i_param_0,
	.param .u64 .ptr .align 1 _Z14NaiveMatrixMulPfS_S_i_param_1,
	.param .u64 .ptr .align 1 _Z14NaiveMatrixMulPfS_S_i_param_2,
	.param .u32 _Z14NaiveMatrixMulPfS_S_i_param_3
)
{
	.reg .pred 	%p<10>;
	.reg .b32 	%r<86>;
	.reg .b32 	%f<56>;
	.reg .b64 	%rd<47>;

	ld.param.u64 	%rd4, [_Z14NaiveMatrixMulPfS_S_i_param_0];
	ld.param.u64 	%rd5, [_Z14NaiveMatrixMulPfS_S_i_param_1];
	ld.param.u64 	%rd6, [_Z14NaiveMatrixMulPfS_S_i_param_2];
	ld.param.u32 	%r46, [_Z14NaiveMatrixMulPfS_S_i_param_3];
	cvta.to.global.u64 	%rd1, %rd5;
	cvta.to.global.u64 	%rd2, %rd4;
	cvta.to.global.u64 	%rd7, %rd6;
	mov.u32 	%r47, %ctaid.x;
	mov.u32 	%r48, %ntid.x;
	mov.u32 	%r49, %tid.x;
	mad.lo.s32 	%r1, %r47, %r48, %r49;
	mov.u32 	%r2, %ctaid.y;
	mov.u32 	%r3, %ntid.y;
	mov.u32 	%r4, %tid.y;
	mad.lo.s32 	%r5, %r2, %r3, %r4;
	mov.u32 	%r6, %nctaid.y;
	mul.lo.s32 	%r7, %r3, %r6;
	mad.lo.s32 	%r50, %r1, %r7, %r5;
	mul.wide.s32 	%rd8, %r50, 4;
	add.s64 	%rd3, %rd7, %rd8;
	mov.b32 	%r51, 0;
	st.global.u32 	[%rd3], %r51;
	setp.lt.s32 	%p1, %r46, 1;
	@%p1 bra 	$L__BB0_12;
	mul.lo.s32 	%r8, %r46, %r1;
	and.b32  	%r9, %r46, 7;
	setp.lt.u32 	%p2, %r46, 8;
	mov.b32 	%r84, 0;
	mov.f32 	%f53, 0f00000000;
	@%p2 bra 	$L__BB0_4;
	and.b32  	%r84, %r46, 2147483640;
	neg.s32 	%r82, %r84;
	add.s32 	%r53, %r6, %r2;
	mad.lo.s32 	%r81, %r3, %r53, %r4;
	shl.b32 	%r13, %r7, 3;
	shl.b32 	%r54, %r6, 1;
	add.s32 	%r55, %r2, %r54;
	mad.lo.s32 	%r80, %r3, %r55, %r4;
	mad.lo.s32 	%r56, %r6, 3, %r2;
	mad.lo.s32 	%r79, %r3, %r56, %r4;
	shl.b32 	%r57, %r6, 2;
	add.s32 	%r58, %r2, %r57;
	mad.lo.s32 	%r78, %r3, %r58, %r4;
	mad.lo.s32 	%r59, %r6, 5, %r2;
	mad.lo.s32 	%r77, %r3, %r59, %r4;
	mad.lo.s32 	%r60, %r6, 6, %r2;
	mad.lo.s32 	%r76, %r3, %r60, %r4;
	mad.lo.s32 	%r61, %r6, 7, %r2;
	mad.lo.s32 	%r75, %r3, %r61, %r4;
	mov.f32 	%f53, 0f00000000;
	mov.u32 	%r73, %r8;
	mov.u32 	%r74, %r5;
$L__BB0_3:
	.pragma "nounroll";
	mul.wide.s32 	%rd9, %r73, 4;
	add.s64 	%rd10, %rd2, %rd9;
	ld.global.f32 	%f10, [%rd10];
	mul.wide.u32 	%rd11, %r74, 4;
	add.s64 	%rd12, %rd1, %rd11;
	ld.global.f32 	%f11, [%rd12];
	fma.rn.f32 	%f12, %f10, %f11, %f53;
	st.global.f32 	[%rd3], %f12;
	ld.global.f32 	%f13, [%rd10+4];
	mul.wide.u32 	%rd13, %r81, 4;
	add.s64 	%rd14, %rd1, %rd13;
	ld.global.f32 	%f14, [%rd14];
	fma.rn.f32 	%f15, %f13, %f14, %f12;
	st.global.f32 	[%rd3], %f15;
	ld.global.f32 	%f16, [%rd10+8];
	mul.wide.u32 	%rd15, %r80, 4;
	add.s64 	%rd16, %rd1, %rd15;
	ld.global.f32 	%f17, [%rd16];
	fma.rn.f32 	%f18, %f16, %f17, %f15;
	st.global.f32 	[%rd3], %f18;
	ld.global.f32 	%f19, [%rd10+12];
	mul.wide.u32 	%rd17, %r79, 4;
	add.s64 	%rd18, %rd1, %rd17;
	ld.global.f32 	%f20, [%rd18];
	fma.rn.f32 	%f21, %f19, %f20, %f18;
	st.global.f32 	[%rd3], %f21;
	ld.global.f32 	%f22, [%rd10+16];
	mul.wide.u32 	%rd19, %r78, 4;
	add.s64 	%rd20, %rd1, %rd19;
	ld.global.f32 	%f23, [%rd20];
	fma.rn.f32 	%f24, %f22, %f23, %f21;
	st.global.f32 	[%rd3], %f24;
	ld.global.f32 	%f25, [%rd10+20];
	mul.wide.u32 	%rd21, %r77, 4;
	add.s64 	%rd22, %rd1, %rd21;
	ld.global.f32 	%f26, [%rd22];
	fma.rn.f32 	%f27, %f25, %f26, %f24;
	st.global.f32 	[%rd3], %f27;
	ld.global.f32 	%f28, [%rd10+24];
	mul.wide.u32 	%rd23, %r76, 4;
	add.s64 	%rd24, %rd1, %rd23;
	ld.global.f32 	%f29, [%rd24];
	fma.rn.f32 	%f30, %f28, %f29, %f27;
	st.global.f32 	[%rd3], %f30;
	ld.global.f32 	%f31, [%rd10+28];
	mul.wide.u32 	%rd25, %r75, 4;
	add.s64 	%rd26, %rd1, %rd25;
	ld.global.f32 	%f32, [%rd26];
	fma.rn.f32 	%f53, %f31, %f32, %f30;
	st.global.f32 	[%rd3], %f53;
	add.s32 	%r82, %r82, 8;
	add.s32 	%r81, %r81, %r13;
	add.s32 	%r80, %r80, %r13;
	add.s32 	%r79, %r79, %r13;
	add.s32 	%r78, %r78, %r13;
	add.s32 	%r77, %r77, %r13;
	add.s32 	%r76, %r76, %r13;
	add.s32 	%r75, %r75, %r13;
	add.s32 	%r74, %r74, %r13;
	add.s32 	%r73, %r73, 8;
	setp.ne.s32 	%p3, %r82, 0;
	@%p3 bra 	$L__BB0_3;
$L__BB0_4:
	setp.eq.s32 	%p4, %r9, 0;
	@%p4 bra 	$L__BB0_12;
	and.b32  	%r41, %r46, 3;
	setp.lt.u32 	%p5, %r9, 4;
	@%p5 bra 	$L__BB0_7;
	add.s32 	%r62, %r84, %r8;
	mul.wide.s32 	%rd27, %r62, 4;
	add.s64 	%rd28, %rd2, %rd27;
	ld.global.f32 	%f33, [%rd28];
	mad.lo.s32 	%r63, %r84, %r7, %r5;
	mul.wide.u32 	%rd29, %r63, 4;
	add.s64 	%rd30, %rd1, %rd29;
	ld.global.f32 	%f34, [%rd30];
	fma.rn.f32 	%f35, %f33, %f34, %f53;
	st.global.f32 	[%rd3], %f35;
	ld.global.f32 	%f36, [%rd28+4];
	add.s32 	%r64, %r63, %r7;
	mul.wide.u32 	%rd31, %r64, 4;
	add.s64 	%rd32, %rd1, %rd31;
	ld.global.f32 	%f37, [%rd32];
	fma.rn.f32 	%f38, %f36, %f37, %f35;
	st.global.f32 	[%rd3], %f38;
	ld.global.f32 	%f39, [%rd28+8];
	add.s32 	%r65, %r64, %r7;
	mul.wide.u32 	%rd33, %r65, 4;
	add.s64 	%rd34, %rd1, %rd33;
	ld.global.f32 	%f40, [%rd34];
	fma.rn.f32 	%f41, %f39, %f40, %f38;
	st.global.f32 	[%rd3], %f41;
	ld.global.f32 	%f42, [%rd28+12];
	add.s32 	%r66, %r65, %r7;
	mul.wide.u32 	%rd35, %r66, 4;
	add.s64 	%rd36, %rd1, %rd35;
	ld.global.f32 	%f43, [%rd36];
	fma.rn.f32 	%f53, %f42, %f43, %f41;
	st.global.f32 	[%rd3], %f53;
	add.s32 	%r84, %r84, 4;
$L__BB0_7:
	setp.eq.s32 	%p6, %r41, 0;
	@%p6 bra 	$L__BB0_12;
	setp.eq.s32 	%p7, %r41, 1;
	@%p7 bra 	$L__BB0_10;
	add.s32 	%r67, %r84, %r8;
	mul.wide.s32 	%rd37, %r67, 4;
	add.s64 	%rd38, %rd2, %rd37;
	ld.global.f32 	%f44, [%rd38];
	mad.lo.s32 	%r68, %r84, %r7, %r5;
	mul.wide.u32 	%rd39, %r68, 4;
	add.s64 	%rd40, %rd1, %rd39;
	ld.global.f32 	%f45, [%rd40];
	fma.rn.f32 	%f46, %f44, %f45, %f53;
	st.global.f32 	[%rd3], %f46;
	ld.global.f32 	%f47, [%rd38+4];
	add.s32 	%r69, %r68, %r7;
	mul.wide.u32 	%rd41, %r69, 4;
	add.s64 	%rd42, %rd1, %rd41;
	ld.global.f32 	%f48, [%rd42];
	fma.rn.f32 	%f53, %f47, %f48, %f46;
	st.global.f32 	[%rd3], %f53;
	add.s32 	%r84, %r84, 2;
$L__BB0_10:
	and.b32  	%r70, %r46, 1;
	setp.eq.b32 	%p8, %r70, 1;
	not.pred 	%p9, %p8;
	@%p9 bra 	$L__BB0_12;
	add.s32 	%r71, %r84, %r8;
	mul.wide.s32 	%rd43, %r71, 4;
	add.s64 	%rd44, %rd2, %rd43;
	ld.global.f32 	%f49, [%rd44];
	mad.lo.s32 	%r72, %r84, %r7, %r5;
	mul.wide.u32 	%rd45, %r72, 4;
	add.s64 	%rd46, %rd1, %rd45;
	ld.global.f32 	%f50, [%rd46];
	fma.rn.f32 	%f51, %f49, %f50, %f53;
	st.global.f32 	[%rd3], %f51;
$L__BB0_12:
	ret;

}
	// .globl	_Z9MatrixMulPfS_S_i
.visible .entry _Z9MatrixMulPfS_S_i(
	.param .u64 .ptr .align 1 _Z9MatrixMulPfS_S_i_param_0,
	.param .u64 .ptr .align 1 _Z9MatrixMulPfS_S_i_param_1,
	.param .u64 .ptr .align 1 _Z9MatrixMulPfS_S_i_param_2,
	.param .u32 _Z9MatrixMulPfS_S_i_param_3
)
{
	.reg .pred 	%p<8>;
	.reg .b32 	%r<61>;
	.reg .b32 	%f<116>;
	.reg .b64 	%rd<22>;
	// demoted variable
	.shared .align 4 .b8 _ZZ9MatrixMulPfS_S_iE7A_block[64];
	// demoted variable
	.shared .align 4 .b8 _ZZ9MatrixMulPfS_S_iE7B_block[64];
	ld.param.u64 	%rd4, [_Z9MatrixMulPfS_S_i_param_0];
	ld.param.u64 	%rd5, [_Z9MatrixMulPfS_S_i_param_1];
	ld.param.u32 	%r24, [_Z9MatrixMulPfS_S_i_param_3];
	cvta.to.global.u64 	%rd1, %rd5;
	cvta.to.global.u64 	%rd2, %rd4;
	mov.u32 	%r1, %tid.x;
	mov.u32 	%r2, %tid.y;
	mov.u32 	%r3, %ctaid.x;
	mov.u32 	%r4, %ctaid.y;
	shr.s32 	%r25, %r24, 31;
	shr.u32 	%r26, %r25, 30;
	add.s32 	%r27, %r24, %r26;
	shr.s32 	%r5, %r27, 2;
	setp.lt.s32 	%p1, %r24, 4;
	mov.f32 	%f115, 0f00000000;
	@%p1 bra 	$L__BB1_9;
	shl.b32 	%r29, %r3, 2;
	shl.b32 	%r30, %r4, 2;
	add.s32 	%r31, %r29, %r1;
	mad.lo.s32 	%r6, %r31, %r24, %r2;
	shl.b32 	%r32, %r1, 4;
	mov.u32 	%r33, _ZZ9MatrixMulPfS_S_iE7A_block;
	add.s32 	%r7, %r33, %r32;
	shl.b32 	%r34, %r2, 2;
	add.s32 	%r8, %r7, %r34;
	add.s32 	%r35, %r30, %r2;
	mad.lo.s32 	%r9, %r35, %r24, %r1;
	shl.b32 	%r36, %r2, 4;
	mov.u32 	%r37, _ZZ9MatrixMulPfS_S_iE7B_block;
	add.s32 	%r10, %r37, %r36;
	shl.b32 	%r38, %r1, 2;
	add.s32 	%r11, %r10, %r38;
	add.s32 	%r39, %r5, -1;
	setp.lt.u32 	%p2, %r39, 3;
	mov.f32 	%f115, 0f00000000;
	mov.b32 	%r60, 0;
	@%p2 bra 	$L__BB1_4;
	and.b32  	%r60, %r5, 536870908;
	neg.s32 	%r58, %r60;
	mov.f32 	%f115, 0f00000000;
	mov.u32 	%r56, %r6;
	mov.u32 	%r57, %r9;
$L__BB1_3:
	.pragma "nounroll";
	mul.wide.s32 	%rd6, %r56, 4;
	add.s64 	%rd7, %rd2, %rd6;
	ld.global.f32 	%f14, [%rd7];
	st.shared.f32 	[%r8], %f14;
	mul.wide.s32 	%rd8, %r57, 4;
	add.s64 	%rd9, %rd1, %rd8;
	ld.global.f32 	%f15, [%rd9];
	st.shared.f32 	[%r11], %f15;
	bar.sync 	0;
	ld.shared.f32 	%f16, [%r7];
	ld.shared.f32 	%f17, [%r10];
	fma.rn.f32 	%f18, %f16, %f17, %f115;
	ld.shared.f32 	%f19, [%r7+4];
	ld.shared.f32 	%f20, [%r10+4];
	fma.rn.f32 	%f21, %f19, %f20, %f18;
	ld.shared.f32 	%f22, [%r7+8];
	ld.shared.f32 	%f23, [%r10+8];
	fma.rn.f32 	%f24, %f22, %f23, %f21;
	ld.shared.f32 	%f25, [%r7+12];
	ld.shared.f32 	%f26, [%r10+12];
	fma.rn.f32 	%f27, %f25, %f26, %f24;
	bar.sync 	0;
	ld.global.f32 	%f28, [%rd7+16];
	st.shared.f32 	[%r8], %f28;
	ld.global.f32 	%f29, [%rd9+16];
	st.shared.f32 	[%r11], %f29;
	bar.sync 	0;
	ld.shared.f32 	%f30, [%r7];
	ld.shared.f32 	%f31, [%r10];
	fma.rn.f32 	%f32, %f30, %f31, %f27;
	ld.shared.f32 	%f33, [%r7+4];
	ld.shared.f32 	%f34, [%r10+4];
	fma.rn.f32 	%f35, %f33, %f34, %f32;
	ld.shared.f32 	%f36, [%r7+8];
	ld.shared.f32 	%f37, [%r10+8];
	fma.rn.f32 	%f38, %f36, %f37, %f35;
	ld.shared.f32 	%f39, [%r7+12];
	ld.shared.f32 	%f40, [%r10+12];
	fma.rn.f32 	%f41, %f39, %f40, %f38;
	bar.sync 	0;
	ld.global.f32 	%f42, [%rd7+32];
	st.shared.f32 	[%r8], %f42;
	ld.global.f32 	%f43, [%rd9+32];
	st.shared.f32 	[%r11], %f43;
	bar.sync 	0;
	ld.shared.f32 	%f44, [%r7];
	ld.shared.f32 	%f45, [%r10];
	fma.rn.f32 	%f46, %f44, %f45, %f41;
	ld.shared.f32 	%f47, [%r7+4];
	ld.shared.f32 	%f48, [%r10+4];
	fma.rn.f32 	%f49, %f47, %f48, %f46;
	ld.shared.f32 	%f50, [%r7+8];
	ld.shared.f32 	%f51, [%r10+8];
	fma.rn.f32 	%f52, %f50, %f51, %f49;
	ld.shared.f32 	%f53, [%r7+12];
	ld.shared.f32 	%f54, [%r10+12];
	fma.rn.f32 	%f55, %f53, %f54, %f52;
	bar.sync 	0;
	ld.global.f32 	%f56, [%rd7+48];
	st.shared.f32 	[%r8], %f56;
	ld.global.f32 	%f57, [%rd9+48];
	st.shared.f32 	[%r11], %f57;
	bar.sync 	0;
	ld.shared.f32 	%f58, [%r7];
	ld.shared.f32 	%f59, [%r10];
	fma.rn.f32 	%f60, %f58, %f59, %f55;
	ld.shared.f32 	%f61, [%r7+4];
	ld.shared.f32 	%f62, [%r10+4];
	fma.rn.f32 	%f63, %f61, %f62, %f60;
	ld.shared.f32 	%f64, [%r7+8];
	ld.shared.f32 	%f65, [%r10+8];
	fma.rn.f32 	%f66, %f64, %f65, %f63;
	ld.shared.f32 	%f67, [%r7+12];
	ld.shared.f32 	%f68, [%r10+12];
	fma.rn.f32 	%f115, %f67, %f68, %f66;
	bar.sync 	0;
	add.s32 	%r58, %r58, 4;
	add.s32 	%r57, %r57, 16;
	add.s32 	%r56, %r56, 16;
	setp.ne.s32 	%p3, %r58, 0;
	@%p3 bra 	$L__BB1_3;
$L__BB1_4:
	and.b32  	%r21, %r5, 3;
	setp.eq.s32 	%p4, %r21, 0;
	@%p4 bra 	$L__BB1_9;
	setp.eq.s32 	%p5, %r21, 1;
	@%p5 bra 	$L__BB1_7;
	shl.b32 	%r41, %r60, 2;
	add.s32 	%r42, %r6, %r41;
	mul.wide.s32 	%rd10, %r42, 4;
	add.s64 	%rd11, %rd2, %rd10;
	ld.global.f32 	%f70, [%rd11];
	st.shared.f32 	[%r8], %f70;
	add.s32 	%r43, %r9, %r41;
	mul.wide.s32 	%rd12, %r43, 4;
	add.s64 	%rd13, %rd1, %rd12;
	ld.global.f32 	%f71, [%rd13];
	st.shared.f32 	[%r11], %f71;
	bar.sync 	0;
	ld.shared.f32 	%f72, [%r7];
	ld.shared.f32 	%f73, [%r10];
	fma.rn.f32 	%f74, %f72, %f73, %f115;
	ld.shared.f32 	%f75, [%r7+4];
	ld.shared.f32 	%f76, [%r10+4];
	fma.rn.f32 	%f77, %f75, %f76, %f74;
	ld.shared.f32 	%f78, [%r7+8];
	ld.shared.f32 	%f79, [%r10+8];
	fma.rn.f32 	%f80, %f78, %f79, %f77;
	ld.shared.f32 	%f81, [%r7+12];
	ld.shared.f32 	%f82, [%r10+12];
	fma.rn.f32 	%f83, %f81, %f82, %f80;
	bar.sync 	0;
	ld.global.f32 	%f84, [%rd11+16];
	st.shared.f32 	[%r8], %f84;
	ld.global.f32 	%f85, [%rd13+16];
	st.shared.f32 	[%r11], %f85;
	bar.sync 	0;
	ld.shared.f32 	%f86, [%r7];
	ld.shared.f32 	%f87, [%r10];
	fma.rn.f32 	%f88, %f86, %f87, %f83;
	ld.shared.f32 	%f89, [%r7+4];
	ld.shared.f32 	%f90, [%r10+4];
	fma.rn.f32 	%f91, %f89, %f90, %f88;
	ld.shared.f32 	%f92, [%r7+8];
	ld.shared.f32 	%f93, [%r10+8];
	fma.rn.f32 	%f94, %f92, %f93, %f91;
	ld.shared.f32 	%f95, [%r7+12];
	ld.shared.f32 	%f96, [%r10+12];
	fma.rn.f32 	%f115, %f95, %f96, %f94;
	bar.sync 	0;
	add.s32 	%r60, %r60, 2;
$L__BB1_7:
	and.b32  	%r44, %r5, 1;
	setp.eq.b32 	%p6, %r44, 1;
	not.pred 	%p7, %p6;
	@%p7 bra 	$L__BB1_9;
	shl.b32 	%r45, %r60, 2;
	add.s32 	%r46, %r6, %r45;
	mul.wide.s32 	%rd14, %r46, 4;
	add.s64 	%rd15, %rd2, %rd14;
	ld.global.f32 	%f97, [%rd15];
	st.shared.f32 	[%r8], %f97;
	add.s32 	%r47, %r9, %r45;
	mul.wide.s32 	%rd16, %r47, 4;
	add.s64 	%rd17, %rd1, %rd16;
	ld.global.f32 	%f98, [%rd17];
	st.shared.f32 	[%r11], %f98;
	bar.sync 	0;
	ld.shared.f32 	%f99, [%r7];
	ld.shared.f32 	%f100, [%r10];
	fma.rn.f32 	%f101, %f99, %f100, %f115;
	ld.shared.f32 	%f102, [%r7+4];
	ld.shared.f32 	%f103, [%r10+4];
	fma.rn.f32 	%f104, %f102, %f103, %f101;
	ld.shared.f32 	%f105, [%r7+8];
	ld.shared.f32 	%f106, [%r10+8];
	fma.rn.f32 	%f107, %f105, %f106, %f104;
	ld.shared.f32 	%f108, [%r7+12];
	ld.shared.f32 	%f109, [%r10+12];
	fma.rn.f32 	%f115, %f108, %f109, %f107;
	bar.sync 	0;
$L__BB1_9:
	ld.param.u64 	%rd21, [_Z9MatrixMulPfS_S_i_param_2];
	cvta.to.global.u64 	%rd18, %rd21;
	shl.b32 	%r48, %r3, 2;
	shl.b32 	%r49, %r4, 2;
	add.s32 	%r50, %r48, %r1;
	mov.u32 	%r51, %nctaid.y;
	mov.u32 	%r52, %ntid.y;
	mul.lo.s32 	%r53, %r52, %r51;
	add.s32 	%r54, %r49, %r2;
	mad.lo.s32 	%r55, %r53, %r50, %r54;
	mul.wide.u32 	%rd19, %r55, 4;
	add.s64 	%rd20, %rd18, %rd19;
	st.global.f32 	[%rd20], %f115;
	ret;

}


// ===== COMPILED SASS (sm_100) =====

	.target	sm_100

	.elftype	@"ET_EXEC"


//--------------------- .note.nv.tkinfo           --------------------------
	.section	.note.nv.tkinfo,"",@"SHT_NOTE"
	.sectionflags	@"SHF_NOTE_NV_TKINFO"
	.tkinfo
        /*0018*/ 	.word	0x00000002
        /*0030*/ 	.string	""
        /*0030*/ 	.string	"ptxas"
        /*0030*/ 	.string	"Cuda compilation tools, release 13.0, V13.0.88"
        /*0030*/ 	.string	"Build cuda_13.0.r13.0/compiler.36424714_0"
        /*0030*/ 	.string	"-arch sm_100 -m 64 "



//--------------------- .note.nv.cuinfo           --------------------------
	.section	.note.nv.cuinfo,"",@"SHT_NOTE"
	.sectionflags	@"SHF_NOTE_NV_CUINFO"
        /*0018*/ 	.short	0x0002
        /*001a*/ 	.short	0x0064
        /*001c*/ 	.short	0x0082
	.zero		2


//--------------------- .nv.info                  --------------------------
	.section	.nv.info,"",@"SHT_CUDA_INFO"
	.align	4


	//----- nvinfo : EIATTR_REGCOUNT
	.align		4
        /*0000*/ 	.byte	0x04, 0x2f
        /*0002*/ 	.short	(.L_1 - .L_0)
	.align		4
.L_0:
        /*0004*/ 	.word	index@(_Z14NaiveMatrixMulPfS_S_i)
        /*0008*/ 	.word	0x00000020


	//----- nvinfo : EIATTR_FRAME_SIZE
	.align		4
.L_1:
        /*000c*/ 	.byte	0x04, 0x11
        /*000e*/ 	.short	(.L_3 - .L_2)
	.align		4
.L_2:
        /*0010*/ 	.word	index@(_Z14NaiveMatrixMulPfS_S_i)
        /*0014*/ 	.word	0x00000000


	//----- nvinfo : EIATTR_REGCOUNT
	.align		4
.L_3:
        /*0018*/ 	.byte	0x04, 0x2f
        /*001a*/ 	.short	(.L_5 - .L_4)
	.align		4
.L_4:
        /*001c*/ 	.word	index@(_Z9MatrixMulPfS_S_i)
        /*0020*/ 	.word	0x00000020


	//----- nvinfo : EIATTR_FRAME_SIZE
	.align		4
.L_5:
        /*0024*/ 	.byte	0x04, 0x11
        /*0026*/ 	.short	(.L_7 - .L_6)
	.align		4
.L_6:
        /*0028*/ 	.word	index@(_Z9MatrixMulPfS_S_i)
        /*002c*/ 	.word	0x00000000


	//----- nvinfo : EIATTR_MIN_STACK_SIZE
	.align		4
.L_7:
        /*0030*/ 	.byte	0x04, 0x12
        /*0032*/ 	.short	(.L_9 - .L_8)
	.align		4
.L_8:
        /*0034*/ 	.word	index@(_Z9MatrixMulPfS_S_i)
        /*0038*/ 	.word	0x00000000


	//----- nvinfo : EIATTR_MIN_STACK_SIZE
	.align		4
.L_9:
        /*003c*/ 	.byte	0x04, 0x12
        /*003e*/ 	.short	(.L_11 - .L_10)
	.align		4
.L_10:
        /*0040*/ 	.word	index@(_Z14NaiveMatrixMulPfS_S_i)
        /*0044*/ 	.word	0x00000000
.L_11:


//--------------------- .nv.compat                --------------------------
	.section	.nv.compat,"",@"SHT_CUDA_COMPAT_INFO"
	.align	4
        /*0000*/ 	.byte	0x02, 0x09, 0x00, 0x00, 0x02, 0x02, 0x01, 0x00, 0x02, 0x05, 0x05, 0x00, 0x03, 0x07, 0x01, 0x01
        /*0010*/ 	.byte	0x02, 0x03, 0x00, 0x00, 0x02, 0x06, 0x01, 0x00, 0x04, 0x0b, 0x08, 0x00, 0x09, 0x00, 0x00, 0x00
        /*0020*/ 	.byte	0x00, 0x00, 0x00, 0x00


//--------------------- .nv.info._Z9MatrixMulPfS_S_i --------------------------
	.section	.nv.info._Z9MatrixMulPfS_S_i,"",@"SHT_CUDA_INFO"
	.sectionflags	@""
	.align	4


	//----- nvinfo : EIATTR_CUDA_API_VERSION
	.align		4
        /*0000*/ 	.byte	0x04, 0x37
        /*0002*/ 	.short	(.L_13 - .L_12)
.L_12:
        /*0004*/ 	.word	0x00000082


	//----- nvinfo : EIATTR_KPARAM_INFO
	.align		4
.L_13:
        /*0008*/ 	.byte	0x04, 0x17
        /*000a*/ 	.short	(.L_15 - .L_14)
.L_14:
        /*000c*/ 	.word	0x00000000
        /*0010*/ 	.short	0x0003
        /*0012*/ 	.short	0x0018
        /*0014*/ 	.byte	0x00, 0xf0, 0x11, 0x00


	//----- nvinfo : EIATTR_KPARAM_INFO
	.align		4
.L_15:
        /*0018*/ 	.byte	0x04, 0x17
        /*001a*/ 	.short	(.L_17 - .L_16)
.L_16:
        /*001c*/ 	.word	0x00000000
        /*0020*/ 	.short	0x0002
        /*0022*/ 	.short	0x0010
        /*0024*/ 	.byte	0x00, 0xf5, 0x21, 0x00


	//----- nvinfo : EIATTR_KPARAM_INFO
	.align		4
.L_17:
        /*0028*/ 	.byte	0x04, 0x17
        /*002a*/ 	.short	(.L_19 - .L_18)
.L_18:
        /*002c*/ 	.word	0x00000000
        /*0030*/ 	.short	0x0001
        /*0032*/ 	.short	0x0008
        /*0034*/ 	.byte	0x00, 0xf5, 0x21, 0x00


	//----- nvinfo : EIATTR_KPARAM_INFO
	.align		4
.L_19:
        /*0038*/ 	.byte	0x04, 0x17
        /*003a*/ 	.short	(.L_21 - .L_20)
.L_20:
        /*003c*/ 	.word	0x00000000
        /*0040*/ 	.short	0x0000
        /*0042*/ 	.short	0x0000
        /*0044*/ 	.byte	0x00, 0xf5, 0x21, 0x00


	//----- nvinfo : EIATTR_SPARSE_MMA_MASK
	.align		4
.L_21:
        /*0048*/ 	.byte	0x03, 0x50
        /*004a*/ 	.short	0x0000


	//----- nvinfo : EIATTR_MAXREG_COUNT
	.align		4
        /*004c*/ 	.byte	0x03, 0x1b
        /*004e*/ 	.short	0x00ff


	//----- nvinfo : EIATTR_NUM_BARRIERS
	.align		4
        /*0050*/ 	.byte	0x02, 0x4c
        /*0052*/ 	.byte	0x01
	.zero		1


	//----- nvinfo : EIATTR_MERCURY_ISA_VERSION
	.align		4
        /*0054*/ 	.byte	0x03, 0x5f
        /*0056*/ 	.short	0x0101


	//----- nvinfo : EIATTR_VRC_CTA_INIT_COUNT
	.align		4
        /*0058*/ 	.byte	0x02, 0x4a
	.zero		1
	.zero		1


	//----- nvinfo : EIATTR_EXIT_INSTR_OFFSETS
	.align		4
        /*005c*/ 	.byte	0x04, 0x1c
        /*005e*/ 	.short	(.L_23 - .L_22)


	//   ....[0]....
.L_22:
        /*0060*/ 	.word	0x000009f0


	//----- nvinfo : EIATTR_CBANK_PARAM_SIZE
	.align		4
.L_23:
        /*0064*/ 	.byte	0x03, 0x19
        /*0066*/ 	.short	0x001c


	//----- nvinfo : EIATTR_PARAM_CBANK
	.align		4
        /*0068*/ 	.byte	0x04, 0x0a
        /*006a*/ 	.short	(.L_25 - .L_24)
	.align		4
.L_24:
        /*006c*/ 	.word	index@(.nv.constant0._Z9MatrixMulPfS_S_i)
        /*0070*/ 	.short	0x0380
        /*0072*/ 	.short	0x001c


	//----- nvinfo : EIATTR_SW_WAR
	.align		4
.L_25:
        /*0074*/ 	.byte	0x04, 0x36
        /*0076*/ 	.short	(.L_27 - .L_26)
.L_26:
        /*0078*/ 	.word	0x00000008
.L_27:


//--------------------- .nv.info._Z14NaiveMatrixMulPfS_S_i --------------------------
	.section	.nv.info._Z14NaiveMatrixMulPfS_S_i,"",@"SHT_CUDA_INFO"
	.sectionflags	@""
	.align	4


	//----- nvinfo : EIATTR_CUDA_API_VERSION
	.align		4
        /*0000*/ 	.byte	0x04, 0x37
        /*0002*/ 	.short	(.L_29 - .L_28)
.L_28:
        /*0004*/ 	.word	0x00000082


	//----- nvinfo : EIATTR_KPARAM_INFO
	.align		4
.L_29:
        /*0008*/ 	.byte	0x04, 0x17
        /*000a*/ 	.short	(.L_31 - .L_30)
.L_30:
        /*000c*/ 	.word	0x00000000
        /*0010*/ 	.short	0x0003
        /*0012*/ 	.short	0x0018
        /*0014*/ 	.byte	0x00, 0xf0, 0x11, 0x00


	//----- nvinfo : EIATTR_KPARAM_INFO
	.align		4
.L_31:
        /*0018*/ 	.byte	0x04, 0x17
        /*001a*/ 	.short	(.L_33 - .L_32)
.L_32:
        /*001c*/ 	.word	0x00000000
        /*0020*/ 	.short	0x0002
        /*0022*/ 	.short	0x0010
        /*0024*/ 	.byte	0x00, 0xf5, 0x21, 0x00


	//----- nvinfo : EIATTR_KPARAM_INFO
	.align		4
.L_33:
        /*0028*/ 	.byte	0x04, 0x17
        /*002a*/ 	.short	(.L_35 - .L_34)
.L_34:
        /*002c*/ 	.word	0x00000000
        /*0030*/ 	.short	0x0001
        /*0032*/ 	.short	0x0008
        /*0034*/ 	.byte	0x00, 0xf5, 0x21, 0x00


	//----- nvinfo : EIATTR_KPARAM_INFO
	.align		4
.L_35:
        /*0038*/ 	.byte	0x04, 0x17
        /*003a*/ 	.short	(.L_37 - .L_36)
.L_36:
        /*003c*/ 	.word	0x00000000
        /*0040*/ 	.short	0x0000
        /*0042*/ 	.short	0x0000
        /*0044*/ 	.byte	0x00, 0xf5, 0x21, 0x00


	//----- nvinfo : EIATTR_SPARSE_MMA_MASK
	.align		4
.L_37:
        /*0048*/ 	.byte	0x03, 0x50
        /*004a*/ 	.short	0x0000


	//----- nvinfo : EIATTR_MAXREG_COUNT
	.align		4
        /*004c*/ 	.byte	0x03, 0x1b
        /*004e*/ 	.short	0x00ff


	//----- nvinfo : EIATTR_MERCURY_ISA_VERSION
	.align		4
        /*0050*/ 	.byte	0x03, 0x5f
        /*0052*/ 	.short	0x0101


	//----- nvinfo : EIATTR_VRC_CTA_INIT_COUNT
	.align		4
        /*0054*/ 	.byte	0x02, 0x4a
	.zero		1
	.zero		1


	//----- nvinfo : EIATTR_EXIT_INSTR_OFFSETS
	.align		4
        /*0058*/ 	.byte	0x04, 0x1c
        /*005a*/ 	.short	(.L_39 - .L_38)


	//   ....[0]....
.L_38:
        /*005c*/ 	.word	0x00000120


	//   ....[1]....
        /*0060*/ 	.word	0x00000640


	//   ....[2]....
        /*0064*/ 	.word	0x00000860


	//   ....[3]....
        /*0068*/ 	.word	0x000009c0


	//   ....[4]....
        /*006c*/ 	.word	0x00000a70


	//----- nvinfo : EIATTR_CBANK_PARAM_SIZE
	.align		4
.L_39:
        /*0070*/ 	.byte	0x03, 0x19
        /*0072*/ 	.short	0x001c


	//----- nvinfo : EIATTR_PARAM_CBANK
	.align		4
        /*0074*/ 	.byte	0x04, 0x0a
        /*0076*/ 	.short	(.L_41 - .L_40)
	.align		4
.L_40:
        /*0078*/ 	.word	index@(.nv.constant0._Z14NaiveMatrixMulPfS_S_i)
        /*007c*/ 	.short	0x0380
        /*007e*/ 	.short	0x001c


	//----- nvinfo : EIATTR_SW_WAR
	.align		4
.L_41:
        /*0080*/ 	.byte	0x04, 0x36
        /*0082*/ 	.short	(.L_43 - .L_42)
.L_42:
        /*0084*/ 	.word	0x00000008
.L_43:


//--------------------- .nv.callgraph             --------------------------
	.section	.nv.callgraph,"",@"SHT_CUDA_CALLGRAPH"
	.align	4
	.sectionentsize	8
	.align		4
        /*0000*/ 	.word	0x00000000
	.align		4
        /*0004*/ 	.word	0xffffffff
	.align		4
        /*0008*/ 	.word	0x00000000
	.align		4
        /*000c*/ 	.word	0xfffffffe
	.align		4
        /*0010*/ 	.word	0x00000000
	.align		4
        /*0014*/ 	.word	0xfffffffd
	.align		4
        /*0018*/ 	.word	0x00000000
	.align		4
        /*001c*/ 	.word	0xfffffffc


//--------------------- .text._Z9MatrixMulPfS_S_i --------------------------
	.section	.text._Z9MatrixMulPfS_S_i,"ax",@progbits
	.align	128
        .global         _Z9MatrixMulPfS_S_i
        .type           _Z9MatrixMulPfS_S_i,@function
        .size           _Z9MatrixMulPfS_S_i,(.L_x_10 - _Z9MatrixMulPfS_S_i)
        .other          _Z9MatrixMulPfS_S_i,@"STO_CUDA_ENTRY STV_DEFAULT"
_Z9MatrixMulPfS_S_i:
.text._Z9MatrixMulPfS_S_i:
[----:B------:R-:W-:Y:S01]  /*0000*/  LDC R1, c[0x0][0x37c] ;  /* 0x0000df00ff017b82 */ /* 0x000fe20000000800 */
[----:B------:R-:W0:Y:S01]  /*0010*/  LDCU UR12, c[0x0][0x398] ;  /* 0x00007300ff0c77ac */ /* 0x000e220008000800 */
[----:B------:R-:W1:Y:S01]  /*0020*/  S2R R21, SR_TID.X ;  /* 0x0000000000157919 */ /* 0x000e620000002100 */
[----:B------:R-:W-:Y:S01]  /*0030*/  HFMA2 R15, -RZ, RZ, 0, 0 ;  /* 0x00000000ff0f7431 */ /* 0x000fe200000001ff */
[----:B------:R-:W2:Y:S01]  /*0040*/  LDCU.64 UR10, c[0x0][0x358] ;  /* 0x00006b00ff0a77ac */ /* 0x000ea20008000a00 */
[----:B------:R-:W3:Y:S01]  /*0050*/  S2R R3, SR_TID.Y ;  /* 0x0000000000037919 */ /* 0x000ee20000002200 */
[----:B------:R-:W4:Y:S01]  /*0060*/  S2R R0, SR_CTAID.X ;  /* 0x0000000000007919 */ /* 0x000f220000002500 */
[----:B------:R-:W1:Y:S01]  /*0070*/  S2R R2, SR_CTAID.Y ;  /* 0x0000000000027919 */ /* 0x000e620000002600 */
[----:B0-----:R-:W-:Y:S02]  /*0080*/  UISETP.GE.AND UP0, UPT, UR12, 0x4, UPT ;  /* 0x000000040c00788c */ /* 0x001fe4000bf06270 */
[----:B------:R-:W-:-:S04]  /*0090*/  USHF.R.S32.HI UR4, URZ, 0x1f, UR12 ;  /* 0x0000001fff047899 */ /* 0x000fc8000801140c */
[----:B------:R-:W-:-:S03]  /*00a0*/  ULEA.HI UR4, UR4, UR12, URZ, 0x2 ;  /* 0x0000000c04047291 */ /* 0x000fc6000f8f10ff */
[----:B--2---:R-:W-:Y:S09]  /*00b0*/  BRA.U !UP0, `(.L_x_0) ;  /* 0x0000000908287547 */ /* 0x004ff2000b800000 */
[----:B------:R-:W0:Y:S01]  /*00c0*/  S2UR UR6, SR_CgaCtaId ;  /* 0x00000000000679c3 */ /* 0x000e220000008800 */
[----:B------:R-:W-:Y:S01]  /*00d0*/  USHF.R.S32.HI UR4, URZ, 0x2, UR4 ;  /* 0x00000002ff047899 */ /* 0x000fe20008011404 */
[----:B-1--4-:R-:W-:Y:S01]  /*00e0*/  LEA R4, R0, R21, 0x2 ;  /* 0x0000001500047211 */ /* 0x012fe200078e10ff */
[----:B------:R-:W-:Y:S01]  /*00f0*/  UMOV UR5, 0x400 ;  /* 0x0000040000057882 */ /* 0x000fe20000000000 */
[----:B---3--:R-:W-:Y:S01]  /*0100*/  LEA R6, R2, R3, 0x2 ;  /* 0x0000000302067211 */ /* 0x008fe200078e10ff */
[----:B------:R-:W-:Y:S01]  /*0110*/  UIADD3 UR8, UPT, UPT, UR4, -0x1, URZ ;  /* 0xffffffff04087890 */ /* 0x000fe2000fffe0ff */
[----:B------:R-:W-:Y:S01]  /*0120*/  MOV R15, RZ ;  /* 0x000000ff000f7202 */ /* 0x000fe20000000f00 */
[----:B------:R-:W-:Y:S01]  /*0130*/  IMAD R27, R4, UR12, R3 ;  /* 0x0000000c041b7c24 */ /* 0x000fe2000f8e0203 */
[----:B------:R-:W-:Y:S01]  /*0140*/  MOV R20, RZ ;  /* 0x000000ff00147202 */ /* 0x000fe20000000f00 */
[----:B------:R-:W-:Y:S01]  /*0150*/  UISETP.GE.U32.AND UP1, UPT, UR8, 0x3, UPT ;  /* 0x000000030800788c */ /* 0x000fe2000bf26070 */
[----:B------:R-:W-:Y:S01]  /*0160*/  IMAD R23, R6, UR12, R21 ;  /* 0x0000000c06177c24 */ /* 0x000fe2000f8e0215 */
[----:B------:R-:W-:-:S02]  /*0170*/  ULOP3.LUT UP0, UR9, UR4, 0x3, URZ, 0xc0, !UPT ;  /* 0x0000000304097892 */ /* 0x000fc4000f80c0ff */
[----:B0-----:R-:W-:Y:S02]  /*0180*/  ULEA UR7, UR6, UR5, 0x18 ;  /* 0x0000000506077291 */ /* 0x001fe4000f8ec0ff */
[----:B------:R-:W-:-:S04]  /*0190*/  UIADD3 UR5, UPT, UPT, UR5, 0x40, URZ ;  /* 0x0000004005057890 */ /* 0x000fc8000fffe0ff */
[----:B------:R-:W-:Y:S01]  /*01a0*/  ULEA UR5, UR6, UR5, 0x18 ;  /* 0x0000000506057291 */ /* 0x000fe2000f8ec0ff */
[----:B------:R-:W-:-:S04]  /*01b0*/  LEA R26, R21, UR7, 0x4 ;  /* 0x00000007151a7c11 */ /* 0x000fc8000f8e20ff */
[C---:B------:R-:W-:Y:S02]  /*01c0*/  LEA R25, R3.reuse, R26, 0x2 ;  /* 0x0000001a03197211 */ /* 0x040fe400078e10ff */
[----:B------:R-:W-:-:S04]  /*01d0*/  LEA R24, R3, UR5, 0x4 ;  /* 0x0000000503187c11 */ /* 0x000fc8000f8e20ff */
[----:B------:R-:W-:Y:S01]  /*01e0*/  LEA R22, R21, R24, 0x2 ;  /* 0x0000001815167211 */ /* 0x000fe200078e10ff */
[----:B------:R-:W-:Y:S06]  /*01f0*/  BRA.U !UP1, `(.L_x_1) ;  /* 0x0000000109fc7547 */ /* 0x000fec000b800000 */
[----:B------:R-:W-:Y:S01]  /*0200*/  ULOP3.LUT UR5, UR4, 0x1ffffffc, URZ, 0xc0, !UPT ;  /* 0x1ffffffc04057892 */ /* 0x000fe2000f8ec0ff */
[----:B------:R-:W-:Y:S02]  /*0210*/  MOV R15, RZ ;  /* 0x000000ff000f7202 */ /* 0x000fe40000000f00 */
[----:B------:R-:W-:Y:S01]  /*0220*/  MOV R29, R27 ;  /* 0x0000001b001d7202 */ /* 0x000fe20000000f00 */
[----:B------:R-:W-:Y:S01]  /*0230*/  UIADD3 UR6, UPT, UPT, -UR5, URZ, URZ ;  /* 0x000000ff05067290 */ /* 0x000fe2000fffe1ff */
[----:B------:R-:W-:Y:S02]  /*0240*/  MOV R28, R23 ;  /* 0x00000017001c7202 */ /* 0x000fe40000000f00 */
[----:B------:R-:W-:-:S09]  /*0250*/  MOV R20, UR5 ;  /* 0x0000000500147c02 */ /* 0x000fd20008000f00 */
.L_x_2:
[----:B------:R-:W0:Y:S08]  /*0260*/  LDC.64 R16, c[0x0][0x380] ;  /* 0x0000e000ff107b82 */ /* 0x000e300000000a00 */
[----:B------:R-:W1:Y:S01]  /*0270*/  LDC.64 R12, c[0x0][0x388] ;  /* 0x0000e200ff0c7b82 */ /* 0x000e620000000a00 */
[----:B0-----:R-:W-:-:S05]  /*0280*/  IMAD.WIDE R16, R29, 0x4, R16 ;  /* 0x000000041d107825 */ /* 0x001fca00078e0210 */
[----:B------:R-:W2:Y:S01]  /*0290*/  LDG.E R18, desc[UR10][R16.64] ;  /* 0x0000000a10127981 */ /* 0x000ea2000c1e1900 */
[----:B-1----:R-:W-:-:S05]  /*02a0*/  IMAD.WIDE R12, R28, 0x4, R12 ;  /* 0x000000041c0c7825 */ /* 0x002fca00078e020c */
[----:B------:R-:W3:Y:S04]  /*02b0*/  LDG.E R5, desc[UR10][R12.64] ;  /* 0x0000000a0c057981 */ /* 0x000ee8000c1e1900 */
[----:B--2---:R-:W-:Y:S04]  /*02c0*/  STS [R25], R18 ;  /* 0x0000001219007388 */ /* 0x004fe80000000800 */
[----:B---3--:R-:W-:Y:S01]  /*02d0*/  STS [R22], R5 ;  /* 0x0000000516007388 */ /* 0x008fe20000000800 */
[----:B------:R-:W-:Y:S06]  /*02e0*/  BAR.SYNC.DEFER_BLOCKING 0x0 ;  /* 0x0000000000007b1d */ /* 0x000fec0000010000 */
[----:B------:R-:W-:Y:S04]  /*02f0*/  LDS.128 R4, [R26] ;  /* 0x000000001a047984 */ /* 0x000fe80000000c00 */
[----:B------:R-:W0:Y:S01]  /*0300*/  LDS.128 R8, [R24] ;  /* 0x0000000018087984 */ /* 0x000e220000000c00 */
[----:B------:R-:W-:Y:S06]  /*0310*/  BAR.SYNC.DEFER_BLOCKING 0x0 ;  /* 0x0000000000007b1d */ /* 0x000fec0000010000 */
[----:B------:R-:W2:Y:S04]  /*0320*/  LDG.E R14, desc[UR10][R16.64+0x10] ;  /* 0x0000100a100e7981 */ /* 0x000ea8000c1e1900 */
[----:B------:R-:W3:Y:S01]  /*0330*/  LDG.E R19, desc[UR10][R12.64+0x10] ;  /* 0x0000100a0c137981 */ /* 0x000ee2000c1e1900 */
[----:B0-----:R-:W-:-:S04]  /*0340*/  FFMA R4, R4, R8, R15 ;  /* 0x0000000804047223 */ /* 0x001fc8000000000f */
[----:B------:R-:W-:-:S04]  /*0350*/  FFMA R9, R5, R9, R4 ;  /* 0x0000000905097223 */ /* 0x000fc80000000004 */
[----:B------:R-:W-:Y:S01]  /*0360*/  FFMA R6, R6, R10, R9 ;  /* 0x0000000a06067223 */ /* 0x000fe20000000009 */
[----:B--2---:R0:W-:Y:S04]  /*0370*/  STS [R25], R14 ;  /* 0x0000000e19007388 */ /* 0x0041e80000000800 */
[----:B---3--:R-:W-:Y:S01]  /*0380*/  STS [R22], R19 ;  /* 0x0000001316007388 */ /* 0x008fe20000000800 */
[----:B0-----:R-:W-:Y:S01]  /*0390*/  FFMA R14, R7, R11, R6 ;  /* 0x0000000b070e7223 */ /* 0x001fe20000000006 */
        /* <DEDUP_REMOVED lines=8> */
[----:B------:R-:W-:-:S04]  /*0420*/  FFMA R6, R6, R10, R5 ;  /* 0x0000000a06067223 */ /* 0x000fc80000000005 */
[----:B------:R-:W-:Y:S01]  /*0430*/  FFMA R19, R7, R11, R6 ;  /* 0x0000000b07137223 */ /* 0x000fe20000000006 */
        /* <DEDUP_REMOVED lines=11> */
[----:B------:R-:W-:-:S03]  /*04f0*/  UIADD3 UR6, UPT, UPT, UR6, 0x4, URZ ;  /* 0x0000000406067890 */ /* 0x000fc6000fffe0ff */
[----:B------:R-:W-:Y:S01]  /*0500*/  FFMA R7, R7, R11, R6 ;  /* 0x0000000b07077223 */ /* 0x000fe20000000006 */
[----:B------:R-:W-:Y:S01]  /*0510*/  UISETP.NE.AND UP1, UPT, UR6, URZ, UPT ;  /* 0x000000ff0600728c */ /* 0x000fe2000bf25270 */
[----:B------:R-:W-:Y:S02]  /*0520*/  IADD3 R29, PT, PT, R29, 0x10, RZ ;  /* 0x000000101d1d7810 */ /* 0x000fe40007ffe0ff */
[----:B------:R-:W-:Y:S01]  /*0530*/  IADD3 R28, PT, PT, R28, 0x10, RZ ;  /* 0x000000101c1c7810 */ /* 0x000fe20007ffe0ff */
[----:B--2---:R-:W-:Y:S04]  /*0540*/  STS [R25], R16 ;  /* 0x0000001019007388 */ /* 0x004fe80000000800 */
[----:B---3--:R-:W-:Y:S01]  /*0550*/  STS [R22], R13 ;  /* 0x0000000d16007388 */ /* 0x008fe20000000800 */
[----:B------:R-:W-:Y:S06]  /*0560*/  BAR.SYNC.DEFER_BLOCKING 0x0 ;  /* 0x0000000000007b1d */ /* 0x000fec0000010000 */
[----:B------:R-:W-:Y:S04]  /*0570*/  LDS.128 R12, [R26] ;  /* 0x000000001a0c7984 */ /* 0x000fe80000000c00 */
[----:B------:R-:W0:Y:S02]  /*0580*/  LDS.128 R16, [R24] ;  /* 0x0000000018107984 */ /* 0x000e240000000c00 */
[----:B0-----:R-:W-:-:S04]  /*0590*/  FFMA R12, R12, R16, R7 ;  /* 0x000000100c0c7223 */ /* 0x001fc80000000007 */
[----:B------:R-:W-:-:S04]  /*05a0*/  FFMA R17, R13, R17, R12 ;  /* 0x000000110d117223 */ /* 0x000fc8000000000c */
[----:B------:R-:W-:-:S04]  /*05b0*/  FFMA R14, R14, R18, R17 ;  /* 0x000000120e0e7223 */ /* 0x000fc80000000011 */
[----:B------:R-:W-:Y:S01]  /*05c0*/  FFMA R15, R15, R19, R14 ;  /* 0x000000130f0f7223 */ /* 0x000fe2000000000e */
[----:B------:R-:W-:Y:S06]  /*05d0*/  BAR.SYNC.DEFER_BLOCKING 0x0 ;  /* 0x0000000000007b1d */ /* 0x000fec0000010000 */
[----:B------:R-:W-:Y:S05]  /*05e0*/  BRA.U UP1, `(.L_x_2) ;  /* 0xfffffffd011c7547 */ /* 0x000fea000b83ffff */
.L_x_1:
[----:B------:R-:W-:Y:S05]  /*05f0*/  BRA.U !UP0, `(.L_x_0) ;  /* 0x0000000108d87547 */ /* 0x000fea000b800000 */
[----:B------:R-:W-:Y:S02]  /*0600*/  UISETP.NE.AND UP0, UPT, UR9, 0x1, UPT ;  /* 0x000000010900788c */ /* 0x000fe4000bf05270 */
[----:B------:R-:W-:-:S04]  /*0610*/  ULOP3.LUT UR4, UR4, 0x1, URZ, 0xc0, !UPT ;  /* 0x0000000104047892 */ /* 0x000fc8000f8ec0ff */
[----:B------:R-:W-:-:S03]  /*0620*/  UISETP.NE.U32.AND UP1, UPT, UR4, 0x1, UPT ;  /* 0x000000010400788c */ /* 0x000fc6000bf25070 */
[----:B------:R-:W-:Y:S08]  /*0630*/  BRA.U !UP0, `(.L_x_3) ;  /* 0x00000001087c7547 */ /* 0x000ff0000b800000 */
[----:B------:R-:W0:Y:S01]  /*0640*/  LDC.64 R12, c[0x0][0x380] ;  /* 0x0000e000ff0c7b82 */ /* 0x000e220000000a00 */
[C---:B------:R-:W-:Y:S02]  /*0650*/  LEA R5, R20.reuse, R27, 0x2 ;  /* 0x0000001b14057211 */ /* 0x040fe400078e10ff */
[----:B------:R-:W-:-:S05]  /*0660*/  LEA R7, R20, R23, 0x2 ;  /* 0x0000001714077211 */ /* 0x000fca00078e10ff */
        /* <DEDUP_REMOVED lines=28> */
.L_x_3:
[----:B------:R-:W-:Y:S05]  /*0830*/  BRA.U UP1, `(.L_x_0) ;  /* 0x0000000101487547 */ /* 0x000fea000b800000 */
[----:B------:R-:W0:Y:S01]  /*0840*/  LDC.64 R6, c[0x0][0x380] ;  /* 0x0000e000ff067b82 */ /* 0x000e220000000a00 */
[C---:B------:R-:W-:Y:S02]  /*0850*/  LEA R13, R20.reuse, R27, 0x2 ;  /* 0x0000001b140d7211 */ /* 0x040fe400078e10ff */
[----:B------:R-:W-:-:S05]  /*0860*/  LEA R17, R20, R23, 0x2 ;  /* 0x0000001714117211 */ /* 0x000fca00078e10ff */
[----:B------:R-:W1:Y:S01]  /*0870*/  LDC.64 R4, c[0x0][0x388] ;  /* 0x0000e200ff047b82 */ /* 0x000e620000000a00 */
[----:B0-----:R-:W-:-:S06]  /*0880*/  IMAD.WIDE R12, R13, 0x4, R6 ;  /* 0x000000040d0c7825 */ /* 0x001fcc00078e0206 */
[----:B------:R-:W2:Y:S01]  /*0890*/  LDG.E R12, desc[UR10][R12.64] ;  /* 0x0000000a0c0c7981 */ /* 0x000ea2000c1e1900 */
[----:B-1----:R-:W-:-:S06]  /*08a0*/  IMAD.WIDE R16, R17, 0x4, R4 ;  /* 0x0000000411107825 */ /* 0x002fcc00078e0204 */
[----:B------:R-:W3:Y:S04]  /*08b0*/  LDG.E R17, desc[UR10][R16.64] ;  /* 0x0000000a10117981 */ /* 0x000ee8000c1e1900 */
        /* <DEDUP_REMOVED lines=10> */
.L_x_0:
[----:B------:R-:W0:Y:S01]  /*0960*/  LDCU UR4, c[0x0][0x374] ;  /* 0x00006e80ff0477ac */ /* 0x000e220008000800 */
[----:B------:R-:W2:Y:S01]  /*0970*/  LDC.64 R4, c[0x0][0x390] ;  /* 0x0000e400ff047b82 */ /* 0x000ea20000000a00 */
[----:B-1--4-:R-:W-:Y:S01]  /*0980*/  LEA R0, R0, R21, 0x2 ;  /* 0x0000001500007211 */ /* 0x012fe200078e10ff */
[----:B------:R-:W0:Y:S01]  /*0990*/  LDCU UR5, c[0x0][0x364] ;  /* 0x00006c80ff0577ac */ /* 0x000e220008000800 */
[----:B---3--:R-:W-:Y:S01]  /*09a0*/  LEA R3, R2, R3, 0x2 ;  /* 0x0000000302037211 */ /* 0x008fe200078e10ff */
[----:B0-----:R-:W-:-:S06]  /*09b0*/  UIMAD UR4, UR4, UR5, URZ ;  /* 0x00000005040472a4 */ /* 0x001fcc000f8e02ff */
[----:B------:R-:W-:-:S04]  /*09c0*/  IMAD R3, R0, UR4, R3 ;  /* 0x0000000400037c24 */ /* 0x000fc8000f8e0203 */
[----:B--2---:R-:W-:-:S05]  /*09d0*/  IMAD.WIDE.U32 R2, R3, 0x4, R4 ;  /* 0x0000000403027825 */ /* 0x004fca00078e0004 */
[----:B------:R-:W-:Y:S01]  /*09e0*/  STG.E desc[UR10][R2.64], R15 ;  /* 0x0000000f02007986 */ /* 0x000fe2000c10190a */
[----:B------:R-:W-:Y:S05]  /*09f0*/  EXIT ;  /* 0x000000000000794d */ /* 0x000fea0003800000 */
.L_x_4:
[----:B------:R-:W-:-:S00]  /*0a00*/  BRA `(.L_x_4) ;  /* 0xfffffffc00fc7947 */ /* 0x000fc0000383ffff */
[----:B------:R-:W-:-:S00]  /*0a10*/  NOP ;  /* 0x0000000000007918 */ /* 0x000fc00000000000 */
        /* <DEDUP_REMOVED lines=14> */
.L_x_10:


//--------------------- .text._Z14NaiveMatrixMulPfS_S_i --------------------------
	.section	.text._Z14NaiveMatrixMulPfS_S_i,"ax",@progbits
	.align	128
        .global         _Z14NaiveMatrixMulPfS_S_i
        .type           _Z14NaiveMatrixMulPfS_S_i,@function
        .size           _Z14NaiveMatrixMulPfS_S_i,(.L_x_11 - _Z14NaiveMatrixMulPfS_S_i)
        .other          _Z14NaiveMatrixMulPfS_S_i,@"STO_CUDA_ENTRY STV_DEFAULT"
_Z14NaiveMatrixMulPfS_S_i:
.text._Z14NaiveMatrixMulPfS_S_i:
[----:B------:R-:W-:Y:S01]  /*0000*/  LDC R1, c[0x0][0x37c] ;  /* 0x0000df00ff017b82 */ /* 0x000fe20000000800 */
[----:B------:R-:W0:Y:S07]  /*0010*/  S2R R2, SR_TID.X ;  /* 0x0000000000027919 */ /* 0x000e2e0000002100 */
[----:B------:R-:W0:Y:S01]  /*0020*/  S2UR UR6, SR_CTAID.X ;  /* 0x00000000000679c3 */ /* 0x000e220000002500 */
[----:B------:R-:W1:Y:S01]  /*0030*/  LDCU.64 UR12, c[0x0][0x358] ;  /* 0x00006b00ff0c77ac */ /* 0x000e620008000a00 */
[----:B------:R-:W2:Y:S06]  /*0040*/  S2R R16, SR_TID.Y ;  /* 0x0000000000107919 */ /* 0x000eac0000002200 */
[----:B------:R-:W0:Y:S08]  /*0050*/  LDC R5, c[0x0][0x360] ;  /* 0x0000d800ff057b82 */ /* 0x000e300000000800 */
[----:B------:R-:W2:Y:S08]  /*0060*/  S2UR UR4, SR_CTAID.Y ;  /* 0x00000000000479c3 */ /* 0x000eb00000002600 */
[----:B------:R-:W2:Y:S01]  /*0070*/  LDC R13, c[0x0][0x364] ;  /* 0x0000d900ff0d7b82 */ /* 0x000ea20000000800 */
[----:B------:R-:W3:Y:S07]  /*0080*/  LDCU UR5, c[0x0][0x374] ;  /* 0x00006e80ff0577ac */ /* 0x000eee0008000800 */
[----:B------:R-:W4:Y:S01]  /*0090*/  LDC R0, c[0x0][0x398] ;  /* 0x0000e600ff007b82 */ /* 0x000f220000000800 */
[----:B0-----:R-:W-:-:S07]  /*00a0*/  IMAD R5, R5, UR6, R2 ;  /* 0x0000000605057c24 */ /* 0x001fce000f8e0202 */
[----:B------:R-:W0:Y:S01]  /*00b0*/  LDC.64 R14, c[0x0][0x390] ;  /* 0x0000e400ff0e7b82 */ /* 0x000e220000000a00 */
[C---:B--2---:R-:W-:Y:S02]  /*00c0*/  IMAD R2, R13.reuse, UR4, R16 ;  /* 0x000000040d027c24 */ /* 0x044fe4000f8e0210 */
[----:B---3--:R-:W-:-:S04]  /*00d0*/  IMAD R3, R13, UR5, RZ ;  /* 0x000000050d037c24 */ /* 0x008fc8000f8e02ff */
[----:B------:R-:W-:Y:S01]  /*00e0*/  IMAD R7, R5, R3, R2 ;  /* 0x0000000305077224 */ /* 0x000fe200078e0202 */
[----:B----4-:R-:W-:-:S03]  /*00f0*/  ISETP.GE.AND P0, PT, R0, 0x1, PT ;  /* 0x000000010000780c */ /* 0x010fc60003f06270 */
[----:B0-----:R-:W-:-:S05]  /*0100*/  IMAD.WIDE R14, R7, 0x4, R14 ;  /* 0x00000004070e7825 */ /* 0x001fca00078e020e */
[----:B-1----:R0:W-:Y:S05]  /*0110*/  STG.E desc[UR12][R14.64], RZ ;  /* 0x000000ff0e007986 */ /* 0x0021ea000c10190c */
[----:B------:R-:W-:Y:S05]  /*0120*/  @!P0 EXIT ;  /* 0x000000000000894d */ /* 0x000fea0003800000 */
[C---:B------:R-:W-:Y:S01]  /*0130*/  ISETP.GE.U32.AND P1, PT, R0.reuse, 0x8, PT ;  /* 0x000000080000780c */ /* 0x040fe20003f26070 */
[----:B------:R-:W-:Y:S01]  /*0140*/  HFMA2 R6, -RZ, RZ, 0, 0 ;  /* 0x00000000ff067431 */ /* 0x000fe200000001ff */
[----:B------:R-:W-:Y:S01]  /*0150*/  LOP3.LUT R4, R0, 0x7, RZ, 0xc0, !PT ;  /* 0x0000000700047812 */ /* 0x000fe200078ec0ff */
[----:B------:R-:W-:Y:S01]  /*0160*/  IMAD R5, R5, R0, RZ ;  /* 0x0000000005057224 */ /* 0x000fe200078e02ff */
[----:B------:R-:W-:Y:S02]  /*0170*/  MOV R27, RZ ;  /* 0x000000ff001b7202 */ /* 0x000fe40000000f00 */
[----:B------:R-:W-:-:S07]  /*0180*/  ISETP.NE.AND P0, PT, R4, RZ, PT ;  /* 0x000000ff0400720c */ /* 0x000fce0003f05270 */
[----:B------:R-:W-:Y:S06]  /*0190*/  @!P1 BRA `(.L_x_5) ;  /* 0x0000000400289947 */ /* 0x000fec0003800000 */
[----:B------:R-:W-:Y:S01]  /*01a0*/  UIADD3 UR6, UPT, UPT, UR4, UR5, URZ ;  /* 0x0000000504067290 */ /* 0x000fe2000fffe0ff */
[----:B------:R-:W-:Y:S01]  /*01b0*/  LOP3.LUT R6, R0, 0x7ffffff8, RZ, 0xc0, !PT ;  /* 0x7ffffff800067812 */ /* 0x000fe200078ec0ff */
[----:B------:R-:W-:Y:S01]  /*01c0*/  ULEA UR7, UR5, UR4, 0x1 ;  /* 0x0000000405077291 */ /* 0x000fe2000f8e08ff */
[----:B------:R-:W-:Y:S01]  /*01d0*/  MOV R27, RZ ;  /* 0x000000ff001b7202 */ /* 0x000fe20000000f00 */
[----:B------:R-:W-:Y:S01]  /*01e0*/  UIMAD UR8, UR5, 0x3, UR4 ;  /* 0x00000003050878a4 */ /* 0x000fe2000f8e0204 */
[----:B------:R-:W-:Y:S01]  /*01f0*/  MOV R25, R5 ;  /* 0x0000000500197202 */ /* 0x000fe20000000f00 */
[----:B------:R-:W-:Y:S01]  /*0200*/  ULEA UR9, UR5, UR4, 0x2 ;  /* 0x0000000405097291 */ /* 0x000fe2000f8e10ff */
[C-C-:B------:R-:W-:Y:S01]  /*0210*/  IMAD R23, R13.reuse, UR6, R16.reuse ;  /* 0x000000060d177c24 */ /* 0x140fe2000f8e0210 */
[----:B------:R-:W-:Y:S01]  /*0220*/  UIMAD UR10, UR5, 0x5, UR4 ;  /* 0x00000005050a78a4 */ /* 0x000fe2000f8e0204 */
[C-C-:B------:R-:W-:Y:S01]  /*0230*/  IMAD R8, R13.reuse, UR7, R16.reuse ;  /* 0x000000070d087c24 */ /* 0x140fe2000f8e0210 */
[----:B------:R-:W-:Y:S01]  /*0240*/  UIMAD UR11, UR5, 0x6, UR4 ;  /* 0x00000006050b78a4 */ /* 0x000fe2000f8e0204 */
[C-C-:B------:R-:W-:Y:S01]  /*0250*/  IMAD R10, R13.reuse, UR8, R16.reuse ;  /* 0x000000080d0a7c24 */ /* 0x140fe2000f8e0210 */
[----:B------:R-:W-:Y:S01]  /*0260*/  UIMAD UR4, UR5, 0x7, UR4 ;  /* 0x00000007050478a4 */ /* 0x000fe2000f8e0204 */
[C-C-:B------:R-:W-:Y:S01]  /*0270*/  IMAD R12, R13.reuse, UR9, R16.reuse ;  /* 0x000000090d0c7c24 */ /* 0x140fe2000f8e0210 */
[----:B------:R-:W-:Y:S01]  /*0280*/  MOV R22, R2 ;  /* 0x0000000200167202 */ /* 0x000fe20000000f00 */
[C-C-:B------:R-:W-:Y:S01]  /*0290*/  IMAD R9, R13.reuse, UR10, R16.reuse ;  /* 0x0000000a0d097c24 */ /* 0x140fe2000f8e0210 */
[----:B------:R-:W-:Y:S01]  /*02a0*/  IADD3 R7, PT, PT, -R6, RZ, RZ ;  /* 0x000000ff06077210 */ /* 0x000fe20007ffe1ff */
[----:B------:R-:W-:-:S02]  /*02b0*/  IMAD R11, R13, UR11, R16 ;  /* 0x0000000b0d0b7c24 */ /* 0x000fc4000f8e0210 */
[----:B------:R-:W-:-:S07]  /*02c0*/  IMAD R13, R13, UR4, R16 ;  /* 0x000000040d0d7c24 */ /* 0x000fce000f8e0210 */
.L_x_6:
[----:B------:R-:W1:Y:S08]  /*02d0*/  LDC.64 R16, c[0x0][0x388] ;  /* 0x0000e200ff107b82 */ /* 0x000e700000000a00 */
[----:B------:R-:W2:Y:S01]  /*02e0*/  LDC.64 R20, c[0x0][0x380] ;  /* 0x0000e000ff147b82 */ /* 0x000ea20000000a00 */
[----:B-1----:R-:W-:-:S06]  /*02f0*/  IMAD.WIDE.U32 R18, R22, 0x4, R16 ;  /* 0x0000000416127825 */ /* 0x002fcc00078e0010 */
[----:B---3--:R-:W3:Y:S01]  /*0300*/  LDG.E R18, desc[UR12][R18.64] ;  /* 0x0000000c12127981 */ /* 0x008ee2000c1e1900 */
[----:B--2---:R-:W-:-:S05]  /*0310*/  IMAD.WIDE R20, R25, 0x4, R20 ;  /* 0x0000000419147825 */ /* 0x004fca00078e0214 */
[----:B------:R-:W3:Y:S01]  /*0320*/  LDG.E R24, desc[UR12][R20.64] ;  /* 0x0000000c14187981 */ /* 0x000ee2000c1e1900 */
[----:B------:R-:W-:-:S04]  /*0330*/  IMAD.WIDE.U32 R28, R23, 0x4, R16 ;  /* 0x00000004171c7825 */ /* 0x000fc800078e0010 */
[----:B---3--:R-:W-:-:S05]  /*0340*/  FFMA R24, R24, R18, R27 ;  /* 0x0000001218187223 */ /* 0x008fca000000001b */
[----:B------:R1:W-:Y:S04]  /*0350*/  STG.E desc[UR12][R14.64], R24 ;  /* 0x000000180e007986 */ /* 0x0003e8000c10190c */
[----:B------:R-:W1:Y:S04]  /*0360*/  LDG.E R28, desc[UR12][R28.64] ;  /* 0x0000000c1c1c7981 */ /* 0x000e68000c1e1900 */
[----:B------:R-:W1:Y:S02]  /*0370*/  LDG.E R27, desc[UR12][R20.64+0x4] ;  /* 0x0000040c141b7981 */ /* 0x000e64000c1e1900 */
[----:B-1----:R-:W-:Y:S01]  /*0380*/  FFMA R24, R27, R28, R24 ;  /* 0x0000001c1b187223 */ /* 0x002fe20000000018 */
[----:B------:R-:W-:-:S04]  /*0390*/  IMAD.WIDE.U32 R26, R8, 0x4, R16 ;  /* 0x00000004081a7825 */ /* 0x000fc800078e0010 */
[----:B------:R1:W-:Y:S04]  /*03a0*/  STG.E desc[UR12][R14.64], R24 ;  /* 0x000000180e007986 */ /* 0x0003e8000c10190c */
[----:B------:R-:W2:Y:S04]  /*03b0*/  LDG.E R26, desc[UR12][R26.64] ;  /* 0x0000000c1a1a7981 */ /* 0x000ea8000c1e1900 */
[----:B------:R-:W2:Y:S02]  /*03c0*/  LDG.E R19, desc[UR12][R20.64+0x8] ;  /* 0x0000080c14137981 */ /* 0x000ea4000c1e1900 */
[----:B--2---:R-:W-:Y:S01]  /*03d0*/  FFMA R27, R19, R26, R24 ;  /* 0x0000001a131b7223 */ /* 0x004fe20000000018 */
[----:B------:R-:W-:-:S04]  /*03e0*/  IMAD.WIDE.U32 R18, R10, 0x4, R16 ;  /* 0x000000040a127825 */ /* 0x000fc800078e0010 */
[----:B------:R2:W-:Y:S04]  /*03f0*/  STG.E desc[UR12][R14.64], R27 ;  /* 0x0000001b0e007986 */ /* 0x0005e8000c10190c */
[----:B------:R-:W1:Y:S04]  /*0400*/  LDG.E R18, desc[UR12][R18.64] ;  /* 0x0000000c12127981 */ /* 0x000e68000c1e1900 */
[----:B------:R-:W1:Y:S02]  /*0410*/  LDG.E R28, desc[UR12][R20.64+0xc] ;  /* 0x00000c0c141c7981 */ /* 0x000e64000c1e1900 */
[----:B-1----:R-:W-:Y:S01]  /*0420*/  FFMA R24, R28, R18, R27 ;  /* 0x000000121c187223 */ /* 0x002fe2000000001b */
[----:B------:R-:W-:-:S04]  /*0430*/  IMAD.WIDE.U32 R28, R12, 0x4, R16 ;  /* 0x000000040c1c7825 */ /* 0x000fc800078e0010 */
[----:B------:R1:W-:Y:S04]  /*0440*/  STG.E desc[UR12][R14.64], R24 ;  /* 0x000000180e007986 */ /* 0x0003e8000c10190c */
[----:B------:R-:W3:Y:S04]  /*0450*/  LDG.E R29, desc[UR12][R28.64] ;  /* 0x0000000c1c1d7981 */ /* 0x000ee8000c1e1900 */
[----:B------:R-:W3:Y:S02]  /*0460*/  LDG.E R26, desc[UR12][R20.64+0x10] ;  /* 0x0000100c141a7981 */ /* 0x000ee4000c1e1900 */
[----:B---3--:R-:W-:Y:S01]  /*0470*/  FFMA R29, R26, R29, R24 ;  /* 0x0000001d1a1d7223 */ /* 0x008fe20000000018 */
[----:B--2---:R-:W-:-:S04]  /*0480*/  IMAD.WIDE.U32 R26, R9, 0x4, R16 ;  /* 0x00000004091a7825 */ /* 0x004fc800078e0010 */
[----:B------:R2:W-:Y:S04]  /*0490*/  STG.E desc[UR12][R14.64], R29 ;  /* 0x0000001d0e007986 */ /* 0x0005e8000c10190c */
[----:B------:R-:W3:Y:S04]  /*04a0*/  LDG.E R26, desc[UR12][R26.64] ;  /* 0x0000000c1a1a7981 */ /* 0x000ee8000c1e1900 */
[----:B------:R-:W3:Y:S02]  /*04b0*/  LDG.E R18, desc[UR12][R20.64+0x14] ;  /* 0x0000140c14127981 */ /* 0x000ee4000c1e1900 */
[----:B---3--:R-:W-:Y:S01]  /*04c0*/  FFMA R26, R18, R26, R29 ;  /* 0x0000001a121a7223 */ /* 0x008fe2000000001d */
[----:B------:R-:W-:-:S04]  /*04d0*/  IMAD.WIDE.U32 R18, R11, 0x4, R16 ;  /* 0x000000040b127825 */ /* 0x000fc800078e0010 */
[----:B------:R3:W-:Y:S04]  /*04e0*/  STG.E desc[UR12][R14.64], R26 ;  /* 0x0000001a0e007986 */ /* 0x0007e8000c10190c */
[----:B------:R-:W4:Y:S04]  /*04f0*/  LDG.E R19, desc[UR12][R18.64] ;  /* 0x0000000c12137981 */ /* 0x000f28000c1e1900 */
[----:B-1----:R-:W4:Y:S01]  /*0500*/  LDG.E R24, desc[UR12][R20.64+0x18] ;  /* 0x0000180c14187981 */ /* 0x002f22000c1e1900 */
[----:B------:R-:W-:Y:S01]  /*0510*/  IMAD.WIDE.U32 R16, R13, 0x4, R16 ;  /* 0x000000040d107825 */ /* 0x000fe200078e0010 */
[----:B------:R-:W-:-:S03]  /*0520*/  IADD3 R7, PT, PT, R7, 0x8, RZ ;  /* 0x0000000807077810 */ /* 0x000fc60007ffe0ff */
[----:B----4-:R-:W-:-:S05]  /*0530*/  FFMA R24, R24, R19, R26 ;  /* 0x0000001318187223 */ /* 0x010fca000000001a */
[----:B------:R3:W-:Y:S04]  /*0540*/  STG.E desc[UR12][R14.64], R24 ;  /* 0x000000180e007986 */ /* 0x0007e8000c10190c */
[----:B--2---:R-:W2:Y:S04]  /*0550*/  LDG.E R29, desc[UR12][R20.64+0x1c] ;  /* 0x00001c0c141d7981 */ /* 0x004ea8000c1e1900 */
[----:B------:R-:W2:Y:S01]  /*0560*/  LDG.E R16, desc[UR12][R16.64] ;  /* 0x0000000c10107981 */ /* 0x000ea2000c1e1900 */
[----:B------:R-:W-:Y:S02]  /*0570*/  ISETP.NE.AND P1, PT, R7, RZ, PT ;  /* 0x000000ff0700720c */ /* 0x000fe40003f25270 */
[----:B------:R-:W-:-:S02]  /*0580*/  LEA R23, R3, R23, 0x3 ;  /* 0x0000001703177211 */ /* 0x000fc400078e18ff */
[C---:B------:R-:W-:Y:S02]  /*0590*/  LEA R8, R3.reuse, R8, 0x3 ;  /* 0x0000000803087211 */ /* 0x040fe400078e18ff */
[C---:B------:R-:W-:Y:S02]  /*05a0*/  LEA R10, R3.reuse, R10, 0x3 ;  /* 0x0000000a030a7211 */ /* 0x040fe400078e18ff */
[C---:B------:R-:W-:Y:S02]  /*05b0*/  LEA R12, R3.reuse, R12, 0x3 ;  /* 0x0000000c030c7211 */ /* 0x040fe400078e18ff */
[C---:B------:R-:W-:Y:S02]  /*05c0*/  LEA R9, R3.reuse, R9, 0x3 ;  /* 0x0000000903097211 */ /* 0x040fe400078e18ff */
[C---:B------:R-:W-:Y:S02]  /*05d0*/  LEA R11, R3.reuse, R11, 0x3 ;  /* 0x0000000b030b7211 */ /* 0x040fe400078e18ff */
[----:B------:R-:W-:-:S02]  /*05e0*/  LEA R13, R3, R13, 0x3 ;  /* 0x0000000d030d7211 */ /* 0x000fc400078e18ff */
[----:B------:R-:W-:Y:S02]  /*05f0*/  LEA R22, R3, R22, 0x3 ;  /* 0x0000001603167211 */ /* 0x000fe400078e18ff */
[----:B------:R-:W-:Y:S01]  /*0600*/  IADD3 R25, PT, PT, R25, 0x8, RZ ;  /* 0x0000000819197810 */ /* 0x000fe20007ffe0ff */
[----:B--2---:R-:W-:-:S05]  /*0610*/  FFMA R27, R29, R16, R24 ;  /* 0x000000101d1b7223 */ /* 0x004fca0000000018 */
[----:B------:R3:W-:Y:S01]  /*0620*/  STG.E desc[UR12][R14.64], R27 ;  /* 0x0000001b0e007986 */ /* 0x0007e2000c10190c */
[----:B------:R-:W-:Y:S05]  /*0630*/  @P1 BRA `(.L_x_6) ;  /* 0xfffffffc00241947 */ /* 0x000fea000383ffff */
.L_x_5:
[----:B------:R-:W-:Y:S05]  /*0640*/  @!P0 EXIT ;  /* 0x000000000000894d */ /* 0x000fea0003800000 */
[----:B------:R-:W-:Y:S02]  /*0650*/  ISETP.GE.U32.AND P0, PT, R4, 0x4, PT ;  /* 0x000000040400780c */ /* 0x000fe40003f06070 */
[----:B------:R-:W-:-:S04]  /*0660*/  LOP3.LUT R20, R0, 0x3, RZ, 0xc0, !PT ;  /* 0x0000000300147812 */ /* 0x000fc800078ec0ff */
[----:B------:R-:W-:-:S07]  /*0670*/  ISETP.NE.AND P1, PT, R20, RZ, PT ;  /* 0x000000ff1400720c */ /* 0x000fce0003f25270 */
[----:B------:R-:W-:Y:S06]  /*0680*/  @!P0 BRA `(.L_x_7) ;  /* 0x0000000000748947 */ /* 0x000fec0003800000 */
[----:B------:R-:W1:Y:S01]  /*0690*/  LDC.64 R8, c[0x0][0x388] ;  /* 0x0000e200ff087b82 */ /* 0x000e620000000a00 */
[-C--:B------:R-:W-:Y:S01]  /*06a0*/  IADD3 R7, PT, PT, R5, R6.reuse, RZ ;  /* 0x0000000605077210 */ /* 0x080fe20007ffe0ff */
[----:B------:R-:W-:-:S06]  /*06b0*/  IMAD R16, R3, R6, R2 ;  /* 0x0000000603107224 */ /* 0x000fcc00078e0202 */
[----:B------:R-:W2:Y:S01]  /*06c0*/  LDC.64 R10, c[0x0][0x380] ;  /* 0x0000e000ff0a7b82 */ /* 0x000ea20000000a00 */
[----:B-1----:R-:W-:-:S06]  /*06d0*/  IMAD.WIDE.U32 R12, R16, 0x4, R8 ;  /* 0x00000004100c7825 */ /* 0x002fcc00078e0008 */
[----:B------:R-:W3:Y:S01]  /*06e0*/  LDG.E R12, desc[UR12][R12.64] ;  /* 0x0000000c0c0c7981 */ /* 0x000ee2000c1e1900 */
[----:B--2---:R-:W-:-:S05]  /*06f0*/  IMAD.WIDE R10, R7, 0x4, R10 ;  /* 0x00000004070a7825 */ /* 0x004fca00078e020a */
[----:B------:R-:W3:Y:S01]  /*0700*/  LDG.E R4, desc[UR12][R10.64] ;  /* 0x0000000c0a047981 */ /* 0x000ee2000c1e1900 */
[----:B------:R-:W-:-:S05]  /*0710*/  IADD3 R7, PT, PT, R3, R16, RZ ;  /* 0x0000001003077210 */ /* 0x000fca0007ffe0ff */
[----:B------:R-:W-:-:S04]  /*0720*/  IMAD.WIDE.U32 R16, R7, 0x4, R8 ;  /* 0x0000000407107825 */ /* 0x000fc800078e0008 */
[----:B---3--:R-:W-:-:S05]  /*0730*/  FFMA R27, R4, R12, R27 ;  /* 0x0000000c041b7223 */ /* 0x008fca000000001b */
[----:B------:R1:W-:Y:S04]  /*0740*/  STG.E desc[UR12][R14.64], R27 ;  /* 0x0000001b0e007986 */ /* 0x0003e8000c10190c */
[----:B------:R-:W2:Y:S04]  /*0750*/  LDG.E R16, desc[UR12][R16.64] ;  /* 0x0000000c10107981 */ /* 0x000ea8000c1e1900 */
[----:B------:R-:W2:Y:S01]  /*0760*/  LDG.E R4, desc[UR12][R10.64+0x4] ;  /* 0x0000040c0a047981 */ /* 0x000ea2000c1e1900 */
[----:B------:R-:W-:-:S05]  /*0770*/  IADD3 R21, PT, PT, R3, R7, RZ ;  /* 0x0000000703157210 */ /* 0x000fca0007ffe0ff */
[----:B------:R-:W-:-:S04]  /*0780*/  IMAD.WIDE.U32 R18, R21, 0x4, R8 ;  /* 0x0000000415127825 */ /* 0x000fc800078e0008 */
[----:B--2---:R-:W-:-:S05]  /*0790*/  FFMA R7, R4, R16, R27 ;  /* 0x0000001004077223 */ /* 0x004fca000000001b */
[----:B------:R2:W-:Y:S04]  /*07a0*/  STG.E desc[UR12][R14.64], R7 ;  /* 0x000000070e007986 */ /* 0x0005e8000c10190c */
[----:B------:R-:W3:Y:S04]  /*07b0*/  LDG.E R18, desc[UR12][R18.64] ;  /* 0x0000000c12127981 */ /* 0x000ee8000c1e1900 */
[----:B------:R-:W3:Y:S01]  /*07c0*/  LDG.E R4, desc[UR12][R10.64+0x8] ;  /* 0x0000080c0a047981 */ /* 0x000ee2000c1e1900 */
[----:B------:R-:W-:-:S05]  /*07d0*/  IADD3 R21, PT, PT, R3, R21, RZ ;  /* 0x0000001503157210 */ /* 0x000fca0007ffe0ff */
[----:B------:R-:W-:-:S04]  /*07e0*/  IMAD.WIDE.U32 R8, R21, 0x4, R8 ;  /* 0x0000000415087825 */ /* 0x000fc800078e0008 */
[----:B---3--:R-:W-:-:S05]  /*07f0*/  FFMA R13, R4, R18, R7 ;  /* 0x00000012040d7223 */ /* 0x008fca0000000007 */
[----:B------:R2:W-:Y:S04]  /*0800*/  STG.E desc[UR12][R14.64], R13 ;  /* 0x0000000d0e007986 */ /* 0x0005e8000c10190c */
[----:B------:R-:W1:Y:S04]  /*0810*/  LDG.E R4, desc[UR12][R10.64+0xc] ;  /* 0x00000c0c0a047981 */ /* 0x000e68000c1e1900 */
[----:B------:R-:W1:Y:S01]  /*0820*/  LDG.E R8, desc[UR12][R8.64] ;  /* 0x0000000c08087981 */ /* 0x000e62000c1e1900 */
[----:B------:R-:W-:Y:S01]  /*0830*/  IADD3 R6, PT, PT, R6, 0x4, RZ ;  /* 0x0000000406067810 */ /* 0x000fe20007ffe0ff */
[----:B-1----:R-:W-:-:S05]  /*0840*/  FFMA R27, R4, R8, R13 ;  /* 0x00000008041b7223 */ /* 0x002fca000000000d */
[----:B------:R2:W-:Y:S02]  /*0850*/  STG.E desc[UR12][R14.64], R27 ;  /* 0x0000001b0e007986 */ /* 0x0005e4000c10190c */
.L_x_7:
[----:B------:R-:W-:Y:S05]  /*0860*/  @!P1 EXIT ;  /* 0x000000000000994d */ /* 0x000fea0003800000 */
[----:B------:R-:W-:Y:S02]  /*0870*/  ISETP.NE.AND P0, PT, R20, 0x1, PT ;  /* 0x000000011400780c */ /* 0x000fe40003f05270 */
[----:B------:R-:W-:-:S04]  /*0880*/  LOP3.LUT R0, R0, 0x1, RZ, 0xc0, !PT ;  /* 0x0000000100007812 */ /* 0x000fc800078ec0ff */
[----:B------:R-:W-:-:S07]  /*0890*/  ISETP.NE.U32.AND P1, PT, R0, 0x1, PT ;  /* 0x000000010000780c */ /* 0x000fce0003f25070 */
[----:B------:R-:W-:Y:S06]  /*08a0*/  @!P0 BRA `(.L_x_8) ;  /* 0x0000000000448947 */ /* 0x000fec0003800000 */
[----:B------:R-:W1:Y:S01]  /*08b0*/  LDC.64 R8, c[0x0][0x388] ;  /* 0x0000e200ff087b82 */ /* 0x000e620000000a00 */
[-C--:B--2---:R-:W-:Y:S01]  /*08c0*/  IADD3 R7, PT, PT, R5, R6.reuse, RZ ;  /* 0x0000000605077210 */ /* 0x084fe20007ffe0ff */
[----:B------:R-:W-:-:S06]  /*08d0*/  IMAD R4, R3, R6, R2 ;  /* 0x0000000603047224 */ /* 0x000fcc00078e0202 */
[----:B------:R-:W2:Y:S01]  /*08e0*/  LDC.64 R10, c[0x0][0x380] ;  /* 0x0000e000ff0a7b82 */ /* 0x000ea20000000a00 */
[----:B-1----:R-:W-:-:S06]  /*08f0*/  IMAD.WIDE.U32 R12, R4, 0x4, R8 ;  /* 0x00000004040c7825 */ /* 0x002fcc00078e0008 */
[----:B------:R-:W4:Y:S01]  /*0900*/  LDG.E R12, desc[UR12][R12.64] ;  /* 0x0000000c0c0c7981 */ /* 0x000f22000c1e1900 */
[----:B--2---:R-:W-:-:S05]  /*0910*/  IMAD.WIDE R10, R7, 0x4, R10 ;  /* 0x00000004070a7825 */ /* 0x004fca00078e020a */
[----:B------:R-:W4:Y:S01]  /*0920*/  LDG.E R0, desc[UR12][R10.64] ;  /* 0x0000000c0a007981 */ /* 0x000f22000c1e1900 */
[----:B------:R-:W-:-:S05]  /*0930*/  IADD3 R17, PT, PT, R3, R4, RZ ;  /* 0x0000000403117210 */ /* 0x000fca0007ffe0ff */
[----:B------:R-:W-:-:S04]  /*0940*/  IMAD.WIDE.U32 R8, R17, 0x4, R8 ;  /* 0x0000000411087825 */ /* 0x000fc800078e0008 */
[----:B----4-:R-:W-:-:S05]  /*0950*/  FFMA R7, R0, R12, R27 ;  /* 0x0000000c00077223 */ /* 0x010fca000000001b */
[----:B------:R1:W-:Y:S04]  /*0960*/  STG.E desc[UR12][R14.64], R7 ;  /* 0x000000070e007986 */ /* 0x0003e8000c10190c */
[----:B------:R-:W3:Y:S04]  /*0970*/  LDG.E R0, desc[UR12][R10.64+0x4] ;  /* 0x0000040c0a007981 */ /* 0x000ee8000c1e1900 */
[----:B------:R-:W3:Y:S01]  /*0980*/  LDG.E R8, desc[UR12][R8.64] ;  /* 0x0000000c08087981 */ /* 0x000ee2000c1e1900 */
[----:B------:R-:W-:Y:S01]  /*0990*/  IADD3 R6, PT, PT, R6, 0x2, RZ ;  /* 0x0000000206067810 */ /* 0x000fe20007ffe0ff */
[----:B---3--:R-:W-:-:S05]  /*09a0*/  FFMA R27, R0, R8, R7 ;  /* 0x00000008001b7223 */ /* 0x008fca0000000007 */
[----:B------:R1:W-:Y:S02]  /*09b0*/  STG.E desc[UR12][R14.64], R27 ;  /* 0x0000001b0e007986 */ /* 0x0003e4000c10190c */
.L_x_8:
[----:B------:R-:W-:Y:S05]  /*09c0*/  @P1 EXIT ;  /* 0x000000000000194d */ /* 0x000fea0003800000 */
[----:B------:R-:W4:Y:S01]  /*09d0*/  LDC.64 R8, c[0x0][0x380] ;  /* 0x0000e000ff087b82 */ /* 0x000f220000000a00 */
[-C--:B------:R-:W-:Y:S01]  /*09e0*/  IADD3 R5, PT, PT, R5, R6.reuse, RZ ;  /* 0x0000000605057210 */ /* 0x080fe20007ffe0ff */
[----:B-12---:R-:W-:-:S06]  /*09f0*/  IMAD R7, R3, R6, R2 ;  /* 0x0000000603077224 */ /* 0x006fcc00078e0202 */
[----:B------:R-:W1:Y:S01]  /*0a00*/  LDC.64 R10, c[0x0][0x388] ;  /* 0x0000e200ff0a7b82 */ /* 0x000e620000000a00 */
[----:B----4-:R-:W-:-:S06]  /*0a10*/  IMAD.WIDE R2, R5, 0x4, R8 ;  /* 0x0000000405027825 */ /* 0x010fcc00078e0208 */
[----:B------:R-:W3:Y:S01]  /*0a20*/  LDG.E R2, desc[UR12][R2.64] ;  /* 0x0000000c02027981 */ /* 0x000ee2000c1e1900 */
[----:B-1----:R-:W-:-:S06]  /*0a30*/  IMAD.WIDE.U32 R4, R7, 0x4, R10 ;  /* 0x0000000407047825 */ /* 0x002fcc00078e000a */
[----:B------:R-:W3:Y:S02]  /*0a40*/  LDG.E R4, desc[UR12][R4.64] ;  /* 0x0000000c04047981 */ /* 0x000ee4000c1e1900 */
[----:B---3--:R-:W-:-:S05]  /*0a50*/  FFMA R27, R2, R4, R27 ;  /* 0x00000004021b7223 */ /* 0x008fca000000001b */
[----:B------:R-:W-:Y:S01]  /*0a60*/  STG.E desc[UR12][R14.64], R27 ;  /* 0x0000001b0e007986 */ /* 0x000fe2000c10190c */
[----:B------:R-:W-:Y:S05]  /*0a70*/  EXIT ;  /* 0x000000000000794d */ /* 0x000fea0003800000 */
.L_x_9:
        /* <DEDUP_REMOVED lines=16> */
.L_x_11:


//--------------------- .nv.shared._Z9MatrixMulPfS_S_i --------------------------
	.section	.nv.shared._Z9MatrixMulPfS_S_i,"aw",@nobits
	.sectionflags	@""
	.align	4
.nv.shared._Z9MatrixMulPfS_S_i:
	.zero		1152


//--------------------- .nv.shared.reserved.0     --------------------------
	.section	.nv.shared.reserved.0,"aw",@nobits
	.weak		__nv_reservedSMEM_offset_0_alias
	.size		__nv_reservedSMEM_offset_0_alias, 0, 64
	.other		__nv_reservedSMEM_offset_0_alias,@"STO_CUDA_RESERVED_SHARED STV_DEFAULT"
__nv_reservedSMEM_offset_0_alias:
	.zero		0
	.zero		64


//--------------------- .nv.constant0._Z9MatrixMulPfS_S_i --------------------------
	.section	.nv.constant0._Z9MatrixMulPfS_S_i,"a",@progbits
	.sectionflags	@""
	.align	4
.nv.constant0._Z9MatrixMulPfS_S_i:
	.zero		924


//--------------------- .nv.constant0._Z14NaiveMatrixMulPfS_S_i --------------------------
	.section	.nv.constant0._Z14NaiveMatrixMulPfS_S_i,"a",@progbits
	.sectionflags	@""
	.align	4
.nv.constant0._Z14NaiveMatrixMulPfS_S_i:
	.zero		924


//--------------------- SYMBOLS --------------------------

	.type		.nv.reservedSmem.offset0,@object
	.size		.nv.reservedSmem.offset0,0x4
	.type		.nv.reservedSmem.cap,@object
	.size		.nv.reservedSmem.cap,0x4
